//
// Generated by NVIDIA NVVM Compiler
//
// Compiler Build ID: CL-36424714
// Cuda compilation tools, release 13.0, V13.0.88
// Based on NVVM 20.0.0
//

.version 9.0
.target sm_100
.address_size 64

	// .globl	_Z17gelu_kernel_floatPKfPfii

.visible .entry _Z17gelu_kernel_floatPKfPfii(
	.param .u64 .ptr .align 1 _Z17gelu_kernel_floatPKfPfii_param_0,
	.param .u64 .ptr .align 1 _Z17gelu_kernel_floatPKfPfii_param_1,
	.param .u32 _Z17gelu_kernel_floatPKfPfii_param_2,
	.param .u32 _Z17gelu_kernel_floatPKfPfii_param_3
)
{
	.reg .pred 	%p<8>;
	.reg .b32 	%r<9>;
	.reg .b32 	%f<81>;
	.reg .b64 	%rd<9>;

	ld.param.u64 	%rd1, [_Z17gelu_kernel_floatPKfPfii_param_0];
	ld.param.u64 	%rd2, [_Z17gelu_kernel_floatPKfPfii_param_1];
	ld.param.u32 	%r3, [_Z17gelu_kernel_floatPKfPfii_param_2];
	ld.param.u32 	%r2, [_Z17gelu_kernel_floatPKfPfii_param_3];
	mov.u32 	%r4, %ctaid.x;
	mov.u32 	%r5, %ntid.x;
	mov.u32 	%r6, %tid.x;
	mad.lo.s32 	%r1, %r4, %r5, %r6;
	setp.ge.s32 	%p1, %r1, %r3;
	@%p1 bra 	$L__BB0_5;
	cvta.to.global.u64 	%rd3, %rd1;
	mul.wide.s32 	%rd4, %r1, 4;
	add.s64 	%rd5, %rd3, %rd4;
	ld.global.f32 	%f1, [%rd5];
	setp.ne.s32 	%p2, %r2, 0;
	@%p2 bra 	$L__BB0_3;
	mul.f32 	%f59, %f1, 0f3F000000;
	mul.f32 	%f60, %f1, 0f3D372713;
	mul.f32 	%f61, %f1, %f60;
	fma.rn.f32 	%f62, %f1, %f61, %f1;
	mul.f32 	%f63, %f62, 0f3F4C422A;
	abs.f32 	%f64, %f63;
	mul.f32 	%f65, %f64, 0f4038AA3B;
	ex2.approx.ftz.f32 	%f66, %f65;
	add.f32 	%f67, %f66, 0f3F800000;
	rcp.approx.ftz.f32 	%f68, %f67;
	fma.rn.f32 	%f69, %f68, 0fC0000000, 0f3F800000;
	setp.ge.f32 	%p6, %f64, 0f41102CB4;
	selp.f32 	%f70, 0f3F800000, %f69, %p6;
	copysign.f32 	%f71, %f63, %f70;
	mul.f32 	%f72, %f63, %f63;
	fma.rn.f32 	%f73, %f72, 0f3C80F082, 0fBD563CAE;
	fma.rn.f32 	%f74, %f73, %f72, 0f3E085941;
	fma.rn.f32 	%f75, %f74, %f72, 0fBEAAA9ED;
	fma.rn.f32 	%f76, %f75, %f72, 0f00000000;
	fma.rn.f32 	%f77, %f76, %f63, %f63;
	setp.ge.f32 	%p7, %f64, 0f3F19999A;
	selp.f32 	%f78, %f71, %f77, %p7;
	add.f32 	%f79, %f78, 0f3F800000;
	mul.f32 	%f80, %f59, %f79;
	bra.uni 	$L__BB0_4;
$L__BB0_3:
	mul.f32 	%f5, %f1, 0f3F000000;
	div.rn.f32 	%f6, %f1, 0f3FB504F3;
	abs.f32 	%f7, %f6;
	add.f32 	%f8, %f7, 0fC0800000;
	add.f32 	%f9, %f7, 0f40800000;
	rcp.approx.ftz.f32 	%f10, %f9;
	mul.rn.f32 	%f11, %f8, %f10;
	add.f32 	%f12, %f11, 0f3F800000;
	fma.rn.f32 	%f13, %f12, 0fC0800000, %f7;
	neg.f32 	%f14, %f11;
	fma.rn.f32 	%f15, %f14, %f7, %f13;
	fma.rn.f32 	%f16, %f10, %f15, %f11;
	fma.rn.f32 	%f17, %f16, 0f3A69A091, 0f3BE6E05B;
	fma.rn.f32 	%f18, %f17, %f16, 0fBC81FB4B;
	fma.rn.f32 	%f19, %f18, %f16, 0f3D15373B;
	fma.rn.f32 	%f20, %f19, %f16, 0fBD887C5A;
	fma.rn.f32 	%f21, %f20, %f16, 0f3DC021D5;
	fma.rn.f32 	%f22, %f21, %f16, 0fBDCED424;
	fma.rn.f32 	%f23, %f22, %f16, 0f3D8B74DE;
	fma.rn.f32 	%f24, %f23, %f16, 0f3C7BF170;
	fma.rn.f32 	%f25, %f24, %f16, 0fBE0EF8D4;
	fma.rn.f32 	%f26, %f25, %f16, 0f3F9DD2C9;
	fma.rn.f32 	%f27, %f7, 0f40000000, 0f3F800000;
	rcp.approx.ftz.f32 	%f28, %f27;
	mul.rn.f32 	%f29, %f26, %f28;
	mul.f32 	%f30, %f29, 0fC0000000;
	fma.rn.f32 	%f31, %f7, %f30, %f26;
	sub.f32 	%f32, %f31, %f29;
	fma.rn.f32 	%f33, %f32, %f28, %f29;
	neg.f32 	%f34, %f7;
	mul.f32 	%f35, %f7, %f34;
	mov.f32 	%f36, 0f3FB8AA3B;
	mul.rn.f32 	%f37, %f35, %f36;
	cvt.rzi.f32.f32 	%f38, %f37;
	abs.f32 	%f39, %f38;
	setp.gt.f32 	%p3, %f39, 0f42FC0000;
	mov.f32 	%f40, 0f42FC0000;
	copysign.f32 	%f41, %f38, %f40;
	selp.f32 	%f42, %f41, %f38, %p3;
	fma.rn.f32 	%f43, %f42, 0fBF317218, %f35;
	fma.rn.f32 	%f44, %f42, 0f3102E308, %f43;
	mul.f32 	%f45, %f44, 0f3FB8AA3B;
	add.f32 	%f46, %f42, 0f4B40007F;
	mov.b32 	%r7, %f46;
	shl.b32 	%r8, %r7, 23;
	mov.b32 	%f47, %r8;
	ex2.approx.ftz.f32 	%f48, %f45;
	mul.f32 	%f49, %f48, %f47;
	neg.f32 	%f50, %f35;
	fma.rn.f32 	%f51, %f34, %f7, %f50;
	fma.rn.f32 	%f52, %f49, %f51, %f49;
	mul.f32 	%f53, %f33, %f52;
	setp.gt.f32 	%p4, %f7, 0f4120E148;
	selp.f32 	%f54, 0f00000000, %f53, %p4;
	setp.lt.f32 	%p5, %f6, 0f00000000;
	mov.f32 	%f55, 0f40000000;
	sub.f32 	%f56, %f55, %f54;
	selp.f32 	%f57, %f56, %f54, %p5;
	add.f32 	%f58, %f57, 0f3F800000;
	mul.f32 	%f80, %f5, %f58;
$L__BB0_4:
	cvta.to.global.u64 	%rd6, %rd2;
	add.s64 	%rd8, %rd6, %rd4;
	st.global.f32 	[%rd8], %f80;
$L__BB0_5:
	ret;

}


// ===== COMPILED SASS (sm_100) =====

	.target	sm_100

	.elftype	@"ET_EXEC"


//--------------------- .note.nv.tkinfo           --------------------------
	.section	.note.nv.tkinfo,"",@"SHT_NOTE"
	.sectionflags	@"SHF_NOTE_NV_TKINFO"
	.tkinfo
        /*0018*/ 	.word	0x00000002
        /*0030*/ 	.string	""
        /*0030*/ 	.string	"ptxas"
        /*0030*/ 	.string	"Cuda compilation tools, release 13.0, V13.0.88"
        /*0030*/ 	.string	"Build cuda_13.0.r13.0/compiler.36424714_0"
        /*0030*/ 	.string	"-arch sm_100 -m 64 "



//--------------------- .note.nv.cuinfo           --------------------------
	.section	.note.nv.cuinfo,"",@"SHT_NOTE"
	.sectionflags	@"SHF_NOTE_NV_CUINFO"
        /*0018*/ 	.short	0x0002
        /*001a*/ 	.short	0x0064
        /*001c*/ 	.short	0x0082
	.zero		2


//--------------------- .nv.info                  --------------------------
	.section	.nv.info,"",@"SHT_CUDA_INFO"
	.align	4


	//----- nvinfo : EIATTR_REGCOUNT
	.align		4
        /*0000*/ 	.byte	0x04, 0x2f
        /*0002*/ 	.short	(.L_1 - .L_0)
	.align		4
.L_0:
        /*0004*/ 	.word	index@(_Z17gelu_kernel_floatPKfPfii)
        /*0008*/ 	.word	0x0000000e


	//----- nvinfo : EIATTR_FRAME_SIZE
	.align		4
.L_1:
        /*000c*/ 	.byte	0x04, 0x11
        /*000e*/ 	.short	(.L_3 - .L_2)
	.align		4
.L_2:
        /*0010*/ 	.word	index@($__internal_0_$__cuda_sm3x_div_rn_noftz_f32_slowpath)
        /*0014*/ 	.word	0x00000000


	//----- nvinfo : EIATTR_FRAME_SIZE
	.align		4
.L_3:
        /*0018*/ 	.byte	0x04, 0x11
        /*001a*/ 	.short	(.L_5 - .L_4)
	.align		4
.L_4:
        /*001c*/ 	.word	index@(_Z17gelu_kernel_floatPKfPfii)
        /*0020*/ 	.word	0x00000000


	//----- nvinfo : EIATTR_MIN_STACK_SIZE
	.align		4
.L_5:
        /*0024*/ 	.byte	0x04, 0x12
        /*0026*/ 	.short	(.L_7 - .L_6)
	.align		4
.L_6:
        /*0028*/ 	.word	index@(_Z17gelu_kernel_floatPKfPfii)
        /*002c*/ 	.word	0x00000000
.L_7:


//--------------------- .nv.compat                --------------------------
	.section	.nv.compat,"",@"SHT_CUDA_COMPAT_INFO"
	.align	4
        /*0000*/ 	.byte	0x02, 0x09, 0x00, 0x00, 0x02, 0x02, 0x01, 0x00, 0x02, 0x05, 0x05, 0x00, 0x03, 0x07, 0x01, 0x01
        /*0010*/ 	.byte	0x02, 0x03, 0x00, 0x00, 0x02, 0x06, 0x01, 0x00, 0x04, 0x0b, 0x08, 0x00, 0x01, 0x00, 0x00, 0x00
        /*0020*/ 	.byte	0x00, 0x00, 0x00, 0x00


//--------------------- .nv.info._Z17gelu_kernel_floatPKfPfii --------------------------
	.section	.nv.info._Z17gelu_kernel_floatPKfPfii,"",@"SHT_CUDA_INFO"
	.sectionflags	@""
	.align	4


	//----- nvinfo : EIATTR_CUDA_API_VERSION
	.align		4
        /*0000*/ 	.byte	0x04, 0x37
        /*0002*/ 	.short	(.L_9 - .L_8)
.L_8:
        /*0004*/ 	.word	0x00000082


	//----- nvinfo : EIATTR_KPARAM_INFO
	.align		4
.L_9:
        /*0008*/ 	.byte	0x04, 0x17
        /*000a*/ 	.short	(.L_11 - .L_10)
.L_10:
        /*000c*/ 	.word	0x00000000
        /*0010*/ 	.short	0x0003
        /*0012*/ 	.short	0x0014
        /*0014*/ 	.byte	0x00, 0xf0, 0x11, 0x00


	//----- nvinfo : EIATTR_KPARAM_INFO
	.align		4
.L_11:
        /*0018*/ 	.byte	0x04, 0x17
        /*001a*/ 	.short	(.L_13 - .L_12)
.L_12:
        /*001c*/ 	.word	0x00000000
        /*0020*/ 	.short	0x0002
        /*0022*/ 	.short	0x0010
        /*0024*/ 	.byte	0x00, 0xf0, 0x11, 0x00


	//----- nvinfo : EIATTR_KPARAM_INFO
	.align		4
.L_13:
        /*0028*/ 	.byte	0x04, 0x17
        /*002a*/ 	.short	(.L_15 - .L_14)
.L_14:
        /*002c*/ 	.word	0x00000000
        /*0030*/ 	.short	0x0001
        /*0032*/ 	.short	0x0008
        /*0034*/ 	.byte	0x00, 0xf5, 0x21, 0x00


	//----- nvinfo : EIATTR_KPARAM_INFO
	.align		4
.L_15:
        /*0038*/ 	.byte	0x04, 0x17
        /*003a*/ 	.short	(.L_17 - .L_16)
.L_16:
        /*003c*/ 	.word	0x00000000
        /*0040*/ 	.short	0x0000
        /*0042*/ 	.short	0x0000
        /*0044*/ 	.byte	0x00, 0xf5, 0x21, 0x00


	//----- nvinfo : EIATTR_SPARSE_MMA_MASK
	.align		4
.L_17:
        /*0048*/ 	.byte	0x03, 0x50
        /*004a*/ 	.short	0x0000


	//----- nvinfo : EIATTR_MAXREG_COUNT
	.align		4
        /*004c*/ 	.byte	0x03, 0x1b
        /*004e*/ 	.short	0x00ff


	//----- nvinfo : EIATTR_MERCURY_ISA_VERSION
	.align		4
        /*0050*/ 	.byte	0x03, 0x5f
        /*0052*/ 	.short	0x0101


	//----- nvinfo : EIATTR_VRC_CTA_INIT_COUNT
	.align		4
        /*0054*/ 	.byte	0x02, 0x4a
	.zero		1
	.zero		1


	//----- nvinfo : EIATTR_EXIT_INSTR_OFFSETS
	.align		4
        /*0058*/ 	.byte	0x04, 0x1c
        /*005a*/ 	.short	(.L_19 - .L_18)


	//   ....[0]....
.L_18:
        /*005c*/ 	.word	0x00000070


	//   ....[1]....
        /*0060*/ 	.word	0x000006c0


	//----- nvinfo : EIATTR_CRS_STACK_SIZE
	.align		4
.L_19:
        /*0064*/ 	.byte	0x04, 0x1e
        /*0066*/ 	.short	(.L_21 - .L_20)
.L_20:
        /*0068*/ 	.word	0x00000000


	//----- nvinfo : EIATTR_CBANK_PARAM_SIZE
	.align		4
.L_21:
        /*006c*/ 	.byte	0x03, 0x19
        /*006e*/ 	.short	0x0018


	//----- nvinfo : EIATTR_PARAM_CBANK
	.align		4
        /*0070*/ 	.byte	0x04, 0x0a
        /*0072*/ 	.short	(.L_23 - .L_22)
	.align		4
.L_22:
        /*0074*/ 	.word	index@(.nv.constant0._Z17gelu_kernel_floatPKfPfii)
        /*0078*/ 	.short	0x0380
        /*007a*/ 	.short	0x0018


	//----- nvinfo : EIATTR_SW_WAR
	.align		4
.L_23:
        /*007c*/ 	.byte	0x04, 0x36
        /*007e*/ 	.short	(.L_25 - .L_24)
.L_24:
        /*0080*/ 	.word	0x00000008
.L_25:


//--------------------- .nv.callgraph             --------------------------
	.section	.nv.callgraph,"",@"SHT_CUDA_CALLGRAPH"
	.align	4
	.sectionentsize	8
	.align		4
        /*0000*/ 	.word	0x00000000
	.align		4
        /*0004*/ 	.word	0xffffffff
	.align		4
        /*0008*/ 	.word	0x00000000
	.align		4
        /*000c*/ 	.word	0xfffffffe
	.align		4
        /*0010*/ 	.word	0x00000000
	.align		4
        /*0014*/ 	.word	0xfffffffd
	.align		4
        /*0018*/ 	.word	0x00000000
	.align		4
        /*001c*/ 	.word	0xfffffffc


//--------------------- .text._Z17gelu_kernel_floatPKfPfii --------------------------
	.section	.text._Z17gelu_kernel_floatPKfPfii,"ax",@progbits
	.align	128
        .global         _Z17gelu_kernel_floatPKfPfii
        .type           _Z17gelu_kernel_floatPKfPfii,@function
        .size           _Z17gelu_kernel_floatPKfPfii,(.L_x_17 - _Z17gelu_kernel_floatPKfPfii)
        .other          _Z17gelu_kernel_floatPKfPfii,@"STO_CUDA_ENTRY STV_DEFAULT"
_Z17gelu_kernel_floatPKfPfii:
.text._Z17gelu_kernel_floatPKfPfii:
[----:B------:R-:W-:Y:S01]  /*0000*/  LDC R1, c[0x0][0x37c] ;  /* 0x0000df00ff017b82 */ /* 0x000fe20000000800 */
[----:B------:R-:W0:Y:S07]  /*0010*/  S2R R0, SR_TID.X ;  /* 0x0000000000007919 */ /* 0x000e2e0000002100 */
[----:B------:R-:W0:Y:S01]  /*0020*/  S2UR UR4, SR_CTAID.X ;  /* 0x00000000000479c3 */ /* 0x000e220000002500 */
[----:B------:R-:W1:Y:S07]  /*0030*/  LDCU UR5, c[0x0][0x390] ;  /* 0x00007200ff0577ac */ /* 0x000e6e0008000800 */
[----:B------:R-:W0:Y:S02]  /*0040*/  LDC R3, c[0x0][0x360] ;  /* 0x0000d800ff037b82 */ /* 0x000e240000000800 */
[----:B0-----:R-:W-:-:S05]  /*0050*/  IMAD R3, R3, UR4, R0 ;  /* 0x0000000403037c24 */ /* 0x001fca000f8e0200 */
[----:B-1----:R-:W-:-:S13]  /*0060*/  ISETP.GE.AND P0, PT, R3, UR5, PT ;  /* 0x0000000503007c0c */ /* 0x002fda000bf06270 */
[----:B------:R-:W-:Y:S05]  /*0070*/  @P0 EXIT ;  /* 0x000000000000094d */ /* 0x000fea0003800000 */
[----:B------:R-:W0:Y:S01]  /*0080*/  LDC.64 R4, c[0x0][0x380] ;  /* 0x0000e000ff047b82 */ /* 0x000e220000000a00 */
[----:B------:R-:W1:Y:S01]  /*0090*/  LDCU.64 UR4, c[0x0][0x358] ;  /* 0x00006b00ff0477ac */ /* 0x000e620008000a00 */
[----:B------:R-:W2:Y:S01]  /*00a0*/  LDCU UR6, c[0x0][0x394] ;  /* 0x00007280ff0677ac */ /* 0x000ea20008000800 */
[----:B0-----:R-:W-:-:S05]  /*00b0*/  IMAD.WIDE R4, R3, 0x4, R4 ;  /* 0x0000000403047825 */ /* 0x001fca00078e0204 */
[----:B-1----:R0:W5:Y:S01]  /*00c0*/  LDG.E R0, desc[UR4][R4.64] ;  /* 0x0000000404007981 */ /* 0x002162000c1e1900 */
[----:B--2---:R-:W-:-:S09]  /*00d0*/  UISETP.NE.AND UP0, UPT, UR6, URZ, UPT ;  /* 0x000000ff0600728c */ /* 0x004fd2000bf05270 */
[----:B0-----:R-:W-:Y:S05]  /*00e0*/  BRA.U UP0, `(.L_x_0) ;  /* 0x0000000100647547 */ /* 0x001fea000b800000 */
[C---:B-----5:R-:W-:Y:S01]  /*00f0*/  FMUL R5, R0.reuse, 0.044714998453855514526 ;  /* 0x3d37271300057820 */ /* 0x060fe20000400000 */
[----:B------:R-:W-:Y:S01]  /*0100*/  HFMA2 R8, -RZ, RZ, 1.125, -9232 ;  /* 0x3c80f082ff087431 */ /* 0x000fe200000001ff */
[----:B------:R-:W-:Y:S02]  /*0110*/  MOV R9, 0x3f800000 ;  /* 0x3f80000000097802 */ /* 0x000fe40000000f00 */
[----:B------:R-:W-:-:S04]  /*0120*/  FMUL R5, R0, R5 ;  /* 0x0000000500057220 */ /* 0x000fc80000400000 */
[C---:B------:R-:W-:Y:S01]  /*0130*/  FFMA R5, R0.reuse, R5, R0 ;  /* 0x0000000500057223 */ /* 0x040fe20000000000 */
[----:B------:R-:W-:-:S03]  /*0140*/  FMUL R0, R0, 0.5 ;  /* 0x3f00000000007820 */ /* 0x000fc60000400000 */
[----:B------:R-:W-:-:S04]  /*0150*/  FMUL R5, R5, 0.79788458347320556641 ;  /* 0x3f4c422a05057820 */ /* 0x000fc80000400000 */
[C---:B------:R-:W-:Y:S01]  /*0160*/  FMUL R2, |R5|.reuse, 2.8853900432586669922 ;  /* 0x4038aa3b05027820 */ /* 0x040fe20000400200 */
[C---:B------:R-:W-:Y:S01]  /*0170*/  FMUL R7, R5.reuse, R5 ;  /* 0x0000000505077220 */ /* 0x040fe20000400000 */
[C---:B------:R-:W-:Y:S02]  /*0180*/  FSETP.GE.AND P1, PT, |R5|.reuse, 0.60000002384185791016, PT ;  /* 0x3f19999a0500780b */ /* 0x040fe40003f26200 */
[----:B------:R-:W-:Y:S01]  /*0190*/  FSETP.GE.AND P0, PT, |R5|, 9.010913848876953125, PT ;  /* 0x41102cb40500780b */ /* 0x000fe20003f06200 */
[C---:B------:R-:W-:Y:S01]  /*01a0*/  FFMA R8, R7.reuse, R8, -0.052303962409496307373 ;  /* 0xbd563cae07087423 */ /* 0x040fe20000000008 */
[----:B------:R-:W0:Y:S03]  /*01b0*/  MUFU.EX2 R2, R2 ;  /* 0x0000000200027308 */ /* 0x000e260000000800 */
[----:B------:R-:W-:Y:S01]  /*01c0*/  FFMA R8, R7, R8, 0.1331529766321182251 ;  /* 0x3e08594107087423 */ /* 0x000fe20000000008 */
[----:B0-----:R-:W-:-:S03]  /*01d0*/  FADD R4, R2, 1 ;  /* 0x3f80000002047421 */ /* 0x001fc60000000000 */
[----:B------:R-:W-:-:S04]  /*01e0*/  FFMA R2, R7, R8, -0.33332768082618713379 ;  /* 0xbeaaa9ed07027423 */ /* 0x000fc80000000008 */
[----:B------:R-:W-:Y:S01]  /*01f0*/  FFMA R2, R7, R2, RZ ;  /* 0x0000000207027223 */ /* 0x000fe200000000ff */
[----:B------:R-:W0:Y:S02]  /*0200*/  MUFU.RCP R4, R4 ;  /* 0x0000000400047308 */ /* 0x000e240000001000 */
[----:B0-----:R-:W-:-:S05]  /*0210*/  FFMA R6, R4, -2, R9 ;  /* 0xc000000004067823 */ /* 0x001fca0000000009 */
[----:B------:R-:W-:-:S04]  /*0220*/  FSEL R6, R6, 1, !P0 ;  /* 0x3f80000006067808 */ /* 0x000fc80004000000 */
[--C-:B------:R-:W-:Y:S01]  /*0230*/  LOP3.LUT R6, R6, 0x80000000, R5.reuse, 0xb8, !PT ;  /* 0x8000000006067812 */ /* 0x100fe200078eb805 */
[----:B------:R-:W-:-:S04]  /*0240*/  @!P1 FFMA R6, R5, R2, R5 ;  /* 0x0000000205069223 */ /* 0x000fc80000000005 */
[----:B------:R-:W-:-:S04]  /*0250*/  FADD R5, R6, 1 ;  /* 0x3f80000006057421 */ /* 0x000fc80000000000 */
[----:B------:R-:W-:Y:S01]  /*0260*/  FMUL R7, R0, R5 ;  /* 0x0000000500077220 */ /* 0x000fe20000400000 */
[----:B------:R-:W-:Y:S06]  /*0270*/  BRA `(.L_x_1) ;  /* 0x0000000400047947 */ /* 0x000fec0003800000 */
.L_x_0:
[----:B------:R-:W-:Y:S01]  /*0280*/  HFMA2 R5, -RZ, RZ, 1.8017578125, 7.5519084930419921875e-05 ;  /* 0x3f3504f3ff057431 */ /* 0x000fe200000001ff */
[----:B------:R-:W-:Y:S01]  /*0290*/  MOV R2, 0x3f800000 ;  /* 0x3f80000000027802 */ /* 0x000fe20000000f00 */
[----:B-----5:R-:W0:Y:S01]  /*02a0*/  FCHK P0, R0, 1.4142135381698608398 ;  /* 0x3fb504f300007902 */ /* 0x020e220000000000 */
[----:B------:R-:W-:Y:S03]  /*02b0*/  BSSY.RECONVERGENT B1, `(.L_x_2) ;  /* 0x000000b000017945 */ /* 0x000fe60003800200 */
[----:B------:R-:W-:-:S04]  /*02c0*/  FFMA R2, R5, -1.4142135381698608398, R2 ;  /* 0xbfb504f305027823 */ /* 0x000fc80000000002 */
[----:B------:R-:W-:Y:S01]  /*02d0*/  FFMA R5, R2, R5, 0.70710676908493041992 ;  /* 0x3f3504f302057423 */ /* 0x000fe20000000005 */
[----:B------:R-:W-:-:S03]  /*02e0*/  FMUL R2, R0, 0.5 ;  /* 0x3f00000000027820 */ /* 0x000fc60000400000 */
[----:B------:R-:W-:-:S04]  /*02f0*/  FFMA R4, R0, R5, RZ ;  /* 0x0000000500047223 */ /* 0x000fc800000000ff */
[----:B------:R-:W-:-:S04]  /*0300*/  FFMA R6, R4, -1.4142135381698608398, R0 ;  /* 0xbfb504f304067823 */ /* 0x000fc80000000000 */
[----:B------:R-:W-:Y:S01]  /*0310*/  FFMA R4, R5, R6, R4 ;  /* 0x0000000605047223 */ /* 0x000fe20000000004 */
[----:B0-----:R-:W-:Y:S06]  /*0320*/  @!P0 BRA `(.L_x_3) ;  /* 0x00000000000c8947 */ /* 0x001fec0003800000 */
[----:B------:R-:W-:-:S07]  /*0330*/  MOV R4, 0x350 ;  /* 0x0000035000047802 */ /* 0x000fce0000000f00 */
[----:B------:R-:W-:Y:S05]  /*0340*/  CALL.REL.NOINC `($__internal_0_$__cuda_sm3x_div_rn_noftz_f32_slowpath) ;  /* 0x0000000000e07944 */ /* 0x000fea0003c00000 */
[----:B------:R-:W-:-:S07]  /*0350*/  MOV R4, R6 ;  /* 0x0000000600047202 */ /* 0x000fce0000000f00 */
.L_x_3:
[----:B------:R-:W-:Y:S05]  /*0360*/  BSYNC.RECONVERGENT B1 ;  /* 0x0000000000017941 */ /* 0x000fea0003800200 */
.L_x_2:
[C---:B------:R-:W-:Y:S01]  /*0370*/  FADD R6, |R4|.reuse, 4 ;  /* 0x4080000004067421 */ /* 0x040fe20000000200 */
[C---:B------:R-:W-:Y:S01]  /*0380*/  FADD R0, |R4|.reuse, -4 ;  /* 0xc080000004007421 */ /* 0x040fe20000000200 */
[C---:B------:R-:W-:Y:S01]  /*0390*/  FMUL R5, R4.reuse, -R4 ;  /* 0x8000000404057220 */ /* 0x040fe20000400000 */
[----:B------:R-:W-:Y:S01]  /*03a0*/  HFMA2 R10, -RZ, RZ, 0.80126953125, -0.00891876220703125 ;  /* 0x3a69a091ff0a7431 */ /* 0x000fe200000001ff */
[----:B------:R0:W1:Y:S01]  /*03b0*/  MUFU.RCP R7, R6 ;  /* 0x0000000600077308 */ /* 0x0000620000001000 */
[----:B------:R-:W-:Y:S02]  /*03c0*/  HFMA2 R11, -RZ, RZ, 1.875, 0 ;  /* 0x3f800000ff0b7431 */ /* 0x000fe400000001ff */
[----:B------:R-:W-:Y:S01]  /*03d0*/  FMUL R8, R5, 1.4426950216293334961 ;  /* 0x3fb8aa3b05087820 */ /* 0x000fe20000400000 */
[----:B------:R-:W-:-:S05]  /*03e0*/  FSETP.GEU.AND P1, PT, R4, RZ, PT ;  /* 0x000000ff0400720b */ /* 0x000fca0003f2e000 */
[----:B------:R-:W2:Y:S01]  /*03f0*/  FRND.TRUNC R8, R8 ;  /* 0x0000000800087307 */ /* 0x000ea2000020d000 */
[----:B0-----:R-:W-:Y:S01]  /*0400*/  FFMA R6, |R4|, 2, R11 ;  /* 0x4000000004067823 */ /* 0x001fe2000000020b */
[----:B-1----:R-:W-:-:S06]  /*0410*/  FMUL R0, R0, R7 ;  /* 0x0000000700007220 */ /* 0x002fcc0000400000 */
[----:B------:R-:W-:Y:S01]  /*0420*/  MUFU.RCP R6, R6 ;  /* 0x0000000600067308 */ /* 0x000fe20000001000 */
[----:B------:R-:W-:Y:S01]  /*0430*/  FADD R9, R0, 1 ;  /* 0x3f80000000097421 */ /* 0x000fe20000000000 */
[----:B--2---:R-:W-:-:S03]  /*0440*/  FSETP.GT.AND P0, PT, |R8|, 126, PT ;  /* 0x42fc00000800780b */ /* 0x004fc60003f04200 */
[----:B------:R-:W-:-:S04]  /*0450*/  FFMA R9, R9, -4, |R4| ;  /* 0xc080000009097823 */ /* 0x000fc80000000404 */
[----:B------:R-:W-:-:S04]  /*0460*/  FFMA R9, -R0, |R4|, R9 ;  /* 0x4000000400097223 */ /* 0x000fc80000000109 */
[----:B------:R-:W-:Y:S01]  /*0470*/  FFMA R9, R7, R9, R0 ;  /* 0x0000000907097223 */ /* 0x000fe20000000000 */
[----:B------:R-:W-:-:S03]  /*0480*/  MOV R7, 0x42fc0000 ;  /* 0x42fc000000077802 */ /* 0x000fc60000000f00 */
[----:B------:R-:W-:Y:S01]  /*0490*/  FFMA R0, R9, R10, 0.0070457882247865200043 ;  /* 0x3be6e05b09007423 */ /* 0x000fe2000000000a */
[----:B------:R-:W-:-:S03]  /*04a0*/  LOP3.LUT R7, R7, 0x80000000, R8, 0xb8, !PT ;  /* 0x8000000007077812 */ /* 0x000fc600078eb808 */
[----:B------:R-:W-:Y:S01]  /*04b0*/  FFMA R0, R9, R0, -0.015866896137595176697 ;  /* 0xbc81fb4b09007423 */ /* 0x000fe20000000000 */
[----:B------:R-:W-:Y:S02]  /*04c0*/  FSEL R8, R7, R8, P0 ;  /* 0x0000000807087208 */ /* 0x000fe40000000000 */
[----:B------:R-:W-:Y:S01]  /*04d0*/  FSETP.GT.AND P0, PT, |R4|, 10.05500030517578125, PT ;  /* 0x4120e1480400780b */ /* 0x000fe20003f04200 */
[C---:B------:R-:W-:Y:S02]  /*04e0*/  FFMA R0, R9.reuse, R0, 0.036429625004529953003 ;  /* 0x3d15373b09007423 */ /* 0x040fe40000000000 */
[--C-:B------:R-:W-:Y:S01]  /*04f0*/  FFMA R7, R8, -0.69314718246459960938, R5.reuse ;  /* 0xbf31721808077823 */ /* 0x100fe20000000005 */
[----:B------:R-:W-:Y:S01]  /*0500*/  FFMA R5, -|R4|, |R4|, -R5 ;  /* 0x4000000404057223 */ /* 0x000fe20000000b05 */
[C---:B------:R-:W-:Y:S02]  /*0510*/  FFMA R0, R9.reuse, R0, -0.066643431782722473145 ;  /* 0xbd887c5a09007423 */ /* 0x040fe40000000000 */
[C---:B------:R-:W-:Y:S01]  /*0520*/  FFMA R7, R8.reuse, 1.9046542121259335545e-09, R7 ;  /* 0x3102e30808077823 */ /* 0x040fe20000000007 */
[----:B------:R-:W-:Y:S01]  /*0530*/  FADD R8, R8, 12583039 ;  /* 0x4b40007f08087421 */ /* 0x000fe20000000000 */
[----:B------:R-:W-:-:S02]  /*0540*/  FFMA R0, R9, R0, 0.093814529478549957275 ;  /* 0x3dc021d509007423 */ /* 0x000fc40000000000 */
[----:B------:R-:W-:Y:S02]  /*0550*/  FMUL R10, R7, 1.4426950216293334961 ;  /* 0x3fb8aa3b070a7820 */ /* 0x000fe40000400000 */
[C---:B------:R-:W-:Y:S01]  /*0560*/  FFMA R0, R9.reuse, R0, -0.10099056363105773926 ;  /* 0xbdced42409007423 */ /* 0x040fe20000000000 */
[----:B------:R-:W-:Y:S01]  /*0570*/  SHF.L.U32 R8, R8, 0x17, RZ ;  /* 0x0000001708087819 */ /* 0x000fe200000006ff */
[----:B------:R-:W0:Y:S02]  /*0580*/  MUFU.EX2 R11, R10 ;  /* 0x0000000a000b7308 */ /* 0x000e240000000800 */
[----:B------:R-:W-:-:S04]  /*0590*/  FFMA R0, R9, R0, 0.06809400022029876709 ;  /* 0x3d8b74de09007423 */ /* 0x000fc80000000000 */
[----:B------:R-:W-:-:S04]  /*05a0*/  FFMA R0, R9, R0, 0.015377387404441833496 ;  /* 0x3c7bf17009007423 */ /* 0x000fc80000000000 */
[----:B------:R-:W-:-:S04]  /*05b0*/  FFMA R0, R9, R0, -0.1396210789680480957 ;  /* 0xbe0ef8d409007423 */ /* 0x000fc80000000000 */
[----:B------:R-:W-:Y:S01]  /*05c0*/  FFMA R9, R9, R0, 1.232995152473449707 ;  /* 0x3f9dd2c909097423 */ /* 0x000fe20000000000 */
[----:B0-----:R-:W-:-:S03]  /*05d0*/  FMUL R8, R8, R11 ;  /* 0x0000000b08087220 */ /* 0x001fc60000400000 */
[----:B------:R-:W-:Y:S01]  /*05e0*/  FMUL R7, R9, R6 ;  /* 0x0000000609077220 */ /* 0x000fe20000400000 */
[----:B------:R-:W-:-:S03]  /*05f0*/  FFMA R5, R8, R5, R8 ;  /* 0x0000000508057223 */ /* 0x000fc60000000008 */
[----:B------:R-:W-:-:S04]  /*0600*/  FMUL R0, R7, -2 ;  /* 0xc000000007007820 */ /* 0x000fc80000400000 */
[----:B------:R-:W-:-:S04]  /*0610*/  FFMA R0, R0, |R4|, R9 ;  /* 0x4000000400007223 */ /* 0x000fc80000000009 */
[----:B------:R-:W-:-:S04]  /*0620*/  FADD R0, -R7, R0 ;  /* 0x0000000007007221 */ /* 0x000fc80000000100 */
[----:B------:R-:W-:-:S04]  /*0630*/  FFMA R0, R6, R0, R7 ;  /* 0x0000000006007223 */ /* 0x000fc80000000007 */
[----:B------:R-:W-:-:S05]  /*0640*/  FMUL R0, R0, R5 ;  /* 0x0000000500007220 */ /* 0x000fca0000400000 */
[----:B------:R-:W-:-:S05]  /*0650*/  FSEL R0, R0, RZ, !P0 ;  /* 0x000000ff00007208 */ /* 0x000fca0004000000 */
[----:B------:R-:W-:-:S04]  /*0660*/  @!P1 FADD R0, -R0, 2 ;  /* 0x4000000000009421 */ /* 0x000fc80000000100 */
[----:B------:R-:W-:-:S04]  /*0670*/  FADD R7, R0, 1 ;  /* 0x3f80000000077421 */ /* 0x000fc80000000000 */
[----:B------:R-:W-:-:S07]  /*0680*/  FMUL R7, R2, R7 ;  /* 0x0000000702077220 */ /* 0x000fce0000400000 */
.L_x_1:
[----:B------:R-:W0:Y:S02]  /*0690*/  LDC.64 R4, c[0x0][0x388] ;  /* 0x0000e200ff047b82 */ /* 0x000e240000000a00 */
[----:B0-----:R-:W-:-:S05]  /*06a0*/  IMAD.WIDE R2, R3, 0x4, R4 ;  /* 0x0000000403027825 */ /* 0x001fca00078e0204 */
[----:B------:R-:W-:Y:S01]  /*06b0*/  STG.E desc[UR4][R2.64], R7 ;  /* 0x0000000702007986 */ /* 0x000fe2000c101904 */
[----:B------:R-:W-:Y:S05]  /*06c0*/  EXIT ;  /* 0x000000000000794d */ /* 0x000fea0003800000 */
        .weak           $__internal_0_$__cuda_sm3x_div_rn_noftz_f32_slowpath
        .type           $__internal_0_$__cuda_sm3x_div_rn_noftz_f32_slowpath,@function
        .size           $__internal_0_$__cuda_sm3x_div_rn_noftz_f32_slowpath,(.L_x_17 - $__internal_0_$__cuda_sm3x_div_rn_noftz_f32_slowpath)
$__internal_0_$__cuda_sm3x_div_rn_noftz_f32_slowpath:
[----:B------:R-:W-:Y:S01]  /*06d0*/  SHF.R.U32.HI R5, RZ, 0x17, R0 ;  /* 0x00000017ff057819 */ /* 0x000fe20000011600 */
[----:B------:R-:W-:Y:S04]  /*06e0*/  BSSY.RECONVERGENT B0, `(.L_x_4) ;  /* 0x000005b000007945 */ /* 0x000fe80003800200 */
[----:B------:R-:W-:Y:S01]  /*06f0*/  BSSY.RELIABLE B2, `(.L_x_5) ;  /* 0x000001a000027945 */ /* 0x000fe20003800100 */
[----:B------:R-:W-:Y:S02]  /*0700*/  MOV R6, R0 ;  /* 0x0000000000067202 */ /* 0x000fe40000000f00 */
[----:B------:R-:W-:-:S04]  /*0710*/  LOP3.LUT R5, R5, 0xff, RZ, 0xc0, !PT ;  /* 0x000000ff05057812 */ /* 0x000fc800078ec0ff */
[----:B------:R-:W-:-:S04]  /*0720*/  IADD3 R8, PT, PT, R5, -0x1, RZ ;  /* 0xffffffff05087810 */ /* 0x000fc80007ffe0ff */
[----:B------:R-:W-:-:S13]  /*0730*/  ISETP.GT.U32.OR P0, PT, R8, 0xfd, !PT ;  /* 0x000000fd0800780c */ /* 0x000fda0007f04470 */
[----:B------:R-:W-:Y:S01]  /*0740*/  @!P0 MOV R7, RZ ;  /* 0x000000ff00078202 */ /* 0x000fe20000000f00 */
[----:B------:R-:W-:Y:S06]  /*0750*/  @!P0 BRA `(.L_x_6) ;  /* 0x00000000004c8947 */ /* 0x000fec0003800000 */
[----:B------:R-:W-:-:S13]  /*0760*/  FSETP.GTU.FTZ.AND P0, PT, |R0|, +INF , PT ;  /* 0x7f8000000000780b */ /* 0x000fda0003f1c200 */
[----:B------:R-:W-:Y:S05]  /*0770*/  @P0 BREAK.RELIABLE B2 ;  /* 0x0000000000020942 */ /* 0x000fea0003800100 */
[----:B------:R-:W-:Y:S05]  /*0780*/  @P0 BRA `(.L_x_7) ;  /* 0x00000004003c0947 */ /* 0x000fea0003800000 */
[----:B------:R-:W-:-:S05]  /*0790*/  HFMA2 R7, -RZ, RZ, 1.9267578125, 7.5519084930419921875e-05 ;  /* 0x3fb504f3ff077431 */ /* 0x000fca00000001ff */
[----:B------:R-:W-:-:S13]  /*07a0*/  LOP3.LUT P0, RZ, R7, 0x7fffffff, R6, 0xc8, !PT ;  /* 0x7fffffff07ff7812 */ /* 0x000fda000780c806 */
[----:B------:R-:W-:Y:S05]  /*07b0*/  @!P0 BREAK.RELIABLE B2 ;  /* 0x0000000000028942 */ /* 0x000fea0003800100 */
[----:B------:R-:W-:Y:S05]  /*07c0*/  @!P0 BRA `(.L_x_8) ;  /* 0x0000000400248947 */ /* 0x000fea0003800000 */
[----:B------:R-:W-:-:S13]  /*07d0*/  LOP3.LUT P0, RZ, R6, 0x7fffffff, RZ, 0xc0, !PT ;  /* 0x7fffffff06ff7812 */ /* 0x000fda000780c0ff */
[----:B------:R-:W-:Y:S05]  /*07e0*/  @!P0 BREAK.RELIABLE B2 ;  /* 0x0000000000028942 */ /* 0x000fea0003800100 */
[----:B------:R-:W-:Y:S05]  /*07f0*/  @!P0 BRA `(.L_x_9) ;  /* 0x0000000400108947 */ /* 0x000fea0003800000 */
[----:B------:R-:W-:Y:S02]  /*0800*/  FSETP.NEU.FTZ.AND P0, PT, |R0|, +INF , PT ;  /* 0x7f8000000000780b */ /* 0x000fe40003f1d200 */
[----:B------:R-:W-:-:S04]  /*0810*/  LOP3.LUT P1, RZ, R7, 0x7fffffff, RZ, 0xc0, !PT ;  /* 0x7fffffff07ff7812 */ /* 0x000fc8000782c0ff */
[----:B------:R-:W-:-:S13]  /*0820*/  PLOP3.LUT P0, PT, P0, P1, PT, 0x2f, 0xf2 ;  /* 0x0000000000f2781c */ /* 0x000fda0000702577 */
[----:B------:R-:W-:Y:S05]  /*0830*/  @P0 BREAK.RELIABLE B2 ;  /* 0x0000000000020942 */ /* 0x000fea0003800100 */
[----:B------:R-:W-:Y:S05]  /*0840*/  @P0 BRA `(.L_x_10) ;  /* 0x0000000000f00947 */ /* 0x000fea0003800000 */
[----:B------:R-:W-:-:S13]  /*0850*/  ISETP.GE.AND P0, PT, R8, RZ, PT ;  /* 0x000000ff0800720c */ /* 0x000fda0003f06270 */
[----:B------:R-:W-:Y:S01]  /*0860*/  @P0 MOV R7, RZ ;  /* 0x000000ff00070202 */ /* 0x000fe20000000f00 */
[----:B------:R-:W-:Y:S01]  /*0870*/  @!P0 FFMA R6, R0, 1.84467440737095516160e+19, RZ ;  /* 0x5f80000000068823 */ /* 0x000fe200000000ff */
[----:B------:R-:W-:-:S07]  /*0880*/  @!P0 MOV R7, 0xffffffc0 ;  /* 0xffffffc000078802 */ /* 0x000fce0000000f00 */
.L_x_6:
[----:B------:R-:W-:Y:S05]  /*0890*/  BSYNC.RELIABLE B2 ;  /* 0x0000000000027941 */ /* 0x000fea0003800100 */
.L_x_5:
[----:B------:R-:W-:Y:S01]  /*08a0*/  UMOV UR6, 0x3fb504f3 ;  /* 0x3fb504f300067882 */ /* 0x000fe20000000000 */
[----:B------:R-:W-:Y:S01]  /*08b0*/  IADD3 R5, PT, PT, R5, -0x7f, RZ ;  /* 0xffffff8105057810 */ /* 0x000fe20007ffe0ff */
[----:B------:R-:W0:Y:S01]  /*08c0*/  MUFU.RCP R8, UR6 ;  /* 0x0000000600087d08 */ /* 0x000e220008001000 */
[----:B------:R-:W-:Y:S01]  /*08d0*/  FADD.FTZ R9, -RZ, -UR6 ;  /* 0x80000006ff097e21 */ /* 0x000fe20008010100 */
[----:B------:R-:W-:Y:S01]  /*08e0*/  BSSY.RECONVERGENT B2, `(.L_x_11) ;  /* 0x0000031000027945 */ /* 0x000fe20003800200 */
[C---:B------:R-:W-:Y:S01]  /*08f0*/  IADD3 R7, PT, PT, R5.reuse, R7, RZ ;  /* 0x0000000705077210 */ /* 0x040fe20007ffe0ff */
[----:B------:R-:W-:Y:S02]  /*0900*/  IMAD R0, R5, -0x800000, R6 ;  /* 0xff80000005007824 */ /* 0x000fe400078e0206 */
[----:B0-----:R-:W-:-:S04]  /*0910*/  FFMA R11, R8, R9, 1 ;  /* 0x3f800000080b7423 */ /* 0x001fc80000000009 */
[----:B------:R-:W-:-:S04]  /*0920*/  FFMA R11, R8, R11, R8 ;  /* 0x0000000b080b7223 */ /* 0x000fc80000000008 */
[----:B------:R-:W-:-:S04]  /*0930*/  FFMA R6, R0, R11, RZ ;  /* 0x0000000b00067223 */ /* 0x000fc800000000ff */
[----:B------:R-:W-:-:S04]  /*0940*/  FFMA R8, R9, R6, R0 ;  /* 0x0000000609087223 */ /* 0x000fc80000000000 */
[----:B------:R-:W-:-:S04]  /*0950*/  FFMA R8, R11, R8, R6 ;  /* 0x000000080b087223 */ /* 0x000fc80000000006 */
[----:B------:R-:W-:-:S04]  /*0960*/  FFMA R9, R9, R8, R0 ;  /* 0x0000000809097223 */ /* 0x000fc80000000000 */
[----:B------:R-:W-:-:S05]  /*0970*/  FFMA R6, R11, R9, R8 ;  /* 0x000000090b067223 */ /* 0x000fca0000000008 */
[----:B------:R-:W-:-:S04]  /*0980*/  SHF.R.U32.HI R0, RZ, 0x17, R6 ;  /* 0x00000017ff007819 */ /* 0x000fc80000011606 */
[----:B------:R-:W-:-:S04]  /*0990*/  LOP3.LUT R0, R0, 0xff, RZ, 0xc0, !PT ;  /* 0x000000ff00007812 */ /* 0x000fc800078ec0ff */
[----:B------:R-:W-:-:S04]  /*09a0*/  IADD3 R10, PT, PT, R0, R7, RZ ;  /* 0x00000007000a7210 */ /* 0x000fc80007ffe0ff */
[----:B------:R-:W-:-:S04]  /*09b0*/  IADD3 R0, PT, PT, R10, -0x1, RZ ;  /* 0xffffffff0a007810 */ /* 0x000fc80007ffe0ff */
[----:B------:R-:W-:-:S13]  /*09c0*/  ISETP.GE.U32.AND P0, PT, R0, 0xfe, PT ;  /* 0x000000fe0000780c */ /* 0x000fda0003f06070 */
[----:B------:R-:W-:Y:S05]  /*09d0*/  @!P0 BRA `(.L_x_12) ;  /* 0x0000000000808947 */ /* 0x000fea0003800000 */
[----:B------:R-:W-:-:S13]  /*09e0*/  ISETP.GT.AND P0, PT, R10, 0xfe, PT ;  /* 0x000000fe0a00780c */ /* 0x000fda0003f04270 */
[----:B------:R-:W-:Y:S05]  /*09f0*/  @P0 BRA `(.L_x_13) ;  /* 0x00000000006c0947 */ /* 0x000fea0003800000 */
[----:B------:R-:W-:-:S13]  /*0a00*/  ISETP.GE.AND P0, PT, R10, 0x1, PT ;  /* 0x000000010a00780c */ /* 0x000fda0003f06270 */
[----:B------:R-:W-:Y:S05]  /*0a10*/  @P0 BRA `(.L_x_14) ;  /* 0x0000000000740947 */ /* 0x000fea0003800000 */
[----:B------:R-:W-:Y:S02]  /*0a20*/  ISETP.GE.AND P0, PT, R10, -0x18, PT ;  /* 0xffffffe80a00780c */ /* 0x000fe40003f06270 */
[----:B------:R-:W-:-:S11]  /*0a30*/  LOP3.LUT R6, R6, 0x80000000, RZ, 0xc0, !PT ;  /* 0x8000000006067812 */ /* 0x000fd600078ec0ff */
[----:B------:R-:W-:Y:S05]  /*0a40*/  @!P0 BRA `(.L_x_14) ;  /* 0x0000000000688947 */ /* 0x000fea0003800000 */
[CCC-:B------:R-:W-:Y:S01]  /*0a50*/  FFMA.RZ R0, R11.reuse, R9.reuse, R8.reuse ;  /* 0x000000090b007223 */ /* 0x1c0fe2000000c008 */
[C---:B------:R-:W-:Y:S02]  /*0a60*/  ISETP.NE.AND P2, PT, R10.reuse, RZ, PT ;  /* 0x000000ff0a00720c */ /* 0x040fe40003f45270 */
[----:B------:R-:W-:Y:S02]  /*0a70*/  ISETP.NE.AND P1, PT, R10, RZ, PT ;  /* 0x000000ff0a00720c */ /* 0x000fe40003f25270 */
[----:B------:R-:W-:Y:S01]  /*0a80*/  LOP3.LUT R5, R0, 0x7fffff, RZ, 0xc0, !PT ;  /* 0x007fffff00057812 */ /* 0x000fe200078ec0ff */
[CCC-:B------:R-:W-:Y:S01]  /*0a90*/  FFMA.RP R0, R11.reuse, R9.reuse, R8.reuse ;  /* 0x000000090b007223 */ /* 0x1c0fe20000008008 */
[----:B------:R-:W-:Y:S01]  /*0aa0*/  FFMA.RM R11, R11, R9, R8 ;  /* 0x000000090b0b7223 */ /* 0x000fe20000004008 */
[----:B------:R-:W-:Y:S02]  /*0ab0*/  IADD3 R8, PT, PT, R10, 0x20, RZ ;  /* 0x000000200a087810 */ /* 0x000fe40007ffe0ff */
[----:B------:R-:W-:-:S02]  /*0ac0*/  LOP3.LUT R5, R5, 0x800000, RZ, 0xfc, !PT ;  /* 0x0080000005057812 */ /* 0x000fc400078efcff */
[----:B------:R-:W-:Y:S02]  /*0ad0*/  IADD3 R7, PT, PT, -R10, RZ, RZ ;  /* 0x000000ff0a077210 */ /* 0x000fe40007ffe1ff */
[----:B------:R-:W-:Y:S02]  /*0ae0*/  SHF.L.U32 R8, R5, R8, RZ ;  /* 0x0000000805087219 */ /* 0x000fe400000006ff */
[----:B------:R-:W-:Y:S02]  /*0af0*/  FSETP.NEU.FTZ.AND P0, PT, R0, R11, PT ;  /* 0x0000000b0000720b */ /* 0x000fe40003f1d000 */
[----:B------:R-:W-:Y:S02]  /*0b00*/  SEL R0, R7, RZ, P2 ;  /* 0x000000ff07007207 */ /* 0x000fe40001000000 */
[----:B------:R-:W-:Y:S02]  /*0b10*/  ISETP.NE.AND P1, PT, R8, RZ, P1 ;  /* 0x000000ff0800720c */ /* 0x000fe40000f25270 */
[----:B------:R-:W-:-:S02]  /*0b20*/  SHF.R.U32.HI R0, RZ, R0, R5 ;  /* 0x00000000ff007219 */ /* 0x000fc40000011605 */
[----:B------:R-:W-:Y:S02]  /*0b30*/  PLOP3.LUT P0, PT, P0, P1, PT, 0xf8, 0x8f ;  /* 0x00000000008f781c */ /* 0x000fe40000703f70 */
[----:B------:R-:W-:Y:S02]  /*0b40*/  SHF.R.U32.HI R8, RZ, 0x1, R0 ;  /* 0x00000001ff087819 */ /* 0x000fe40000011600 */
[----:B------:R-:W-:-:S04]  /*0b50*/  SEL R5, RZ, 0x1, !P0 ;  /* 0x00000001ff057807 */ /* 0x000fc80004000000 */
[----:B------:R-:W-:-:S04]  /*0b60*/  LOP3.LUT R5, R5, 0x1, R8, 0xf8, !PT ;  /* 0x0000000105057812 */ /* 0x000fc800078ef808 */
[----:B------:R-:W-:-:S04]  /*0b70*/  LOP3.LUT R5, R5, R0, RZ, 0xc0, !PT ;  /* 0x0000000005057212 */ /* 0x000fc800078ec0ff */
[----:B------:R-:W-:-:S04]  /*0b80*/  IADD3 R5, PT, PT, R8, R5, RZ ;  /* 0x0000000508057210 */ /* 0x000fc80007ffe0ff */
[----:B------:R-:W-:Y:S01]  /*0b90*/  LOP3.LUT R6, R5, R6, RZ, 0xfc, !PT ;  /* 0x0000000605067212 */ /* 0x000fe200078efcff */
[----:B------:R-:W-:Y:S06]  /*0ba0*/  BRA `(.L_x_14) ;  /* 0x0000000000107947 */ /* 0x000fec0003800000 */
.L_x_13:
[----:B------:R-:W-:-:S04]  /*0bb0*/  LOP3.LUT R6, R6, 0x80000000, RZ, 0xc0, !PT ;  /* 0x8000000006067812 */ /* 0x000fc800078ec0ff */
[----:B------:R-:W-:Y:S01]  /*0bc0*/  LOP3.LUT R6, R6, 0x7f800000, RZ, 0xfc, !PT ;  /* 0x7f80000006067812 */ /* 0x000fe200078efcff */
[----:B------:R-:W-:Y:S06]  /*0bd0*/  BRA `(.L_x_14) ;  /* 0x0000000000047947 */ /* 0x000fec0003800000 */
.L_x_12:
[----:B------:R-:W-:-:S07]  /*0be0*/  LEA R6, R7, R6, 0x17 ;  /* 0x0000000607067211 */ /* 0x000fce00078eb8ff */
.L_x_14:
[----:B------:R-:W-:Y:S05]  /*0bf0*/  BSYNC.RECONVERGENT B2 ;  /* 0x0000000000027941 */ /* 0x000fea0003800200 */
.L_x_11:
[----:B------:R-:W-:Y:S05]  /*0c00*/  BRA `(.L_x_15) ;  /* 0x0000000000207947 */ /* 0x000fea0003800000 */
.L_x_10:
[----:B------:R-:W-:-:S04]  /*0c10*/  LOP3.LUT R6, R7, 0x80000000, R6, 0x48, !PT ;  /* 0x8000000007067812 */ /* 0x000fc800078e4806 */
[----:B------:R-:W-:Y:S01]  /*0c20*/  LOP3.LUT R6, R6, 0x7f800000, RZ, 0xfc, !PT ;  /* 0x7f80000006067812 */ /* 0x000fe200078efcff */
[----:B------:R-:W-:Y:S06]  /*0c30*/  BRA `(.L_x_15) ;  /* 0x0000000000147947 */ /* 0x000fec0003800000 */
.L_x_9:
[----:B------:R-:W-:Y:S01]  /*0c40*/  LOP3.LUT R6, R7, 0x80000000, R6, 0x48, !PT ;  /* 0x8000000007067812 */ /* 0x000fe200078e4806 */
[----:B------:R-:W-:Y:S06]  /*0c50*/  BRA `(.L_x_15) ;  /* 0x00000000000c7947 */ /* 0x000fec0003800000 */
.L_x_8:
[----:B------:R-:W0:Y:S01]  /*0c60*/  MUFU.RSQ R6, -QNAN ;  /* 0xffc0000000067908 */ /* 0x000e220000001400 */
[----:B------:R-:W-:Y:S05]  /*0c70*/  BRA `(.L_x_15) ;  /* 0x0000000000047947 */ /* 0x000fea0003800000 */
.L_x_7:
[----:B------:R-:W-:-:S07]  /*0c80*/  FADD.FTZ R6, R0, 1.4142135381698608398 ;  /* 0x3fb504f300067421 */ /* 0x000fce0000010000 */
.L_x_15:
[----:B------:R-:W-:Y:S05]  /*0c90*/  BSYNC.RECONVERGENT B0 ;  /* 0x0000000000007941 */ /* 0x000fea0003800200 */
.L_x_4:
[----:B------:R-:W-:-:S04]  /*0ca0*/  HFMA2 R5, -RZ, RZ, 0, 0 ;  /* 0x00000000ff057431 */ /* 0x000fc800000001ff */
[----:B0-----:R-:W-:Y:S05]  /*0cb0*/  RET.REL.NODEC R4 `(_Z17gelu_kernel_floatPKfPfii) ;  /* 0xfffffff004d07950 */ /* 0x001fea0003c3ffff */
.L_x_16:
[----:B------:R-:W-:-:S00]  /*0cc0*/  BRA `(.L_x_16) ;  /* 0xfffffffc00fc7947 */ /* 0x000fc0000383ffff */
[----:B------:R-:W-:-:S00]  /*0cd0*/  NOP ;  /* 0x0000000000007918 */ /* 0x000fc00000000000 */
        /* <DEDUP_REMOVED lines=10> */
.L_x_17:


//--------------------- .nv.shared.reserved.0     --------------------------
	.section	.nv.shared.reserved.0,"aw",@nobits
	.weak		__nv_reservedSMEM_offset_0_alias
	.size		__nv_reservedSMEM_offset_0_alias, 0, 64
	.other		__nv_reservedSMEM_offset_0_alias,@"STO_CUDA_RESERVED_SHARED STV_DEFAULT"
__nv_reservedSMEM_offset_0_alias:
	.zero		0
	.zero		64


//--------------------- .nv.constant0._Z17gelu_kernel_floatPKfPfii --------------------------
	.section	.nv.constant0._Z17gelu_kernel_floatPKfPfii,"a",@progbits
	.sectionflags	@""
	.align	4
.nv.constant0._Z17gelu_kernel_floatPKfPfii:
	.zero		920


//--------------------- SYMBOLS --------------------------

	.type		.nv.reservedSmem.offset0,@object
	.size		.nv.reservedSmem.offset0,0x4
